//
// Generated by NVIDIA NVVM Compiler
//
// Compiler Build ID: CL-36424714
// Cuda compilation tools, release 13.0, V13.0.88
// Based on NVVM 20.0.0
//

.version 9.0
.target sm_100
.address_size 64

	// .globl	_Z11init_globalPd
.extern .shared .align 16 .b8 s[];

.visible .entry _Z11init_globalPd(
	.param .u64 .ptr .align 1 _Z11init_globalPd_param_0
)
{
	.reg .b32 	%r<5>;
	.reg .b64 	%rd<5>;
	.reg .b64 	%fd<2>;

	ld.param.u64 	%rd1, [_Z11init_globalPd_param_0];
	cvta.to.global.u64 	%rd2, %rd1;
	mov.u32 	%r1, %ctaid.x;
	mov.u32 	%r2, %ntid.x;
	mov.u32 	%r3, %tid.x;
	mad.lo.s32 	%r4, %r1, %r2, %r3;
	cvt.rn.f64.u32 	%fd1, %r4;
	mul.wide.u32 	%rd3, %r4, 8;
	add.s64 	%rd4, %rd2, %rd3;
	st.global.f64 	[%rd4], %fd1;
	ret;

}
	// .globl	_Z11init_sharedv
.visible .entry _Z11init_sharedv()
{
	.reg .b32 	%r<8>;
	.reg .b64 	%fd<2>;

	mov.u32 	%r1, %ctaid.x;
	mov.u32 	%r2, %ntid.x;
	mov.u32 	%r3, %tid.x;
	mad.lo.s32 	%r4, %r1, %r2, %r3;
	cvt.rn.f64.u32 	%fd1, %r4;
	shl.b32 	%r5, %r3, 3;
	mov.u32 	%r6, s;
	add.s32 	%r7, %r6, %r5;
	st.shared.f64 	[%r7], %fd1;
	ret;

}


// ===== COMPILED SASS (sm_100) =====

	.target	sm_100

	.elftype	@"ET_EXEC"


//--------------------- .note.nv.tkinfo           --------------------------
	.section	.note.nv.tkinfo,"",@"SHT_NOTE"
	.sectionflags	@"SHF_NOTE_NV_TKINFO"
	.tkinfo
        /*0018*/ 	.word	0x00000002
        /*0030*/ 	.string	""
        /*0030*/ 	.string	"ptxas"
        /*0030*/ 	.string	"Cuda compilation tools, release 13.0, V13.0.88"
        /*0030*/ 	.string	"Build cuda_13.0.r13.0/compiler.36424714_0"
        /*0030*/ 	.string	"-arch sm_100 -m 64 "



//--------------------- .note.nv.cuinfo           --------------------------
	.section	.note.nv.cuinfo,"",@"SHT_NOTE"
	.sectionflags	@"SHF_NOTE_NV_CUINFO"
        /*0018*/ 	.short	0x0002
        /*001a*/ 	.short	0x0064
        /*001c*/ 	.short	0x0082
	.zero		2


//--------------------- .nv.info                  --------------------------
	.section	.nv.info,"",@"SHT_CUDA_INFO"
	.align	4


	//----- nvinfo : EIATTR_REGCOUNT
	.align		4
        /*0000*/ 	.byte	0x04, 0x2f
        /*0002*/ 	.short	(.L_1 - .L_0)
	.align		4
.L_0:
        /*0004*/ 	.word	index@(_Z11init_globalPd)
        /*0008*/ 	.word	0x0000000a


	//----- nvinfo : EIATTR_FRAME_SIZE
	.align		4
.L_1:
        /*000c*/ 	.byte	0x04, 0x11
        /*000e*/ 	.short	(.L_3 - .L_2)
	.align		4
.L_2:
        /*0010*/ 	.word	index@(_Z11init_globalPd)
        /*0014*/ 	.word	0x00000000


	//----- nvinfo : EIATTR_REGCOUNT
	.align		4
.L_3:
        /*0018*/ 	.byte	0x04, 0x2f
        /*001a*/ 	.short	(.L_5 - .L_4)
	.align		4
.L_4:
        /*001c*/ 	.word	index@(_Z11init_sharedv)
        /*0020*/ 	.word	0x00000008


	//----- nvinfo : EIATTR_FRAME_SIZE
	.align		4
.L_5:
        /*0024*/ 	.byte	0x04, 0x11
        /*0026*/ 	.short	(.L_7 - .L_6)
	.align		4
.L_6:
        /*0028*/ 	.word	index@(_Z11init_sharedv)
        /*002c*/ 	.word	0x00000000


	//----- nvinfo : EIATTR_MIN_STACK_SIZE
	.align		4
.L_7:
        /*0030*/ 	.byte	0x04, 0x12
        /*0032*/ 	.short	(.L_9 - .L_8)
	.align		4
.L_8:
        /*0034*/ 	.word	index@(_Z11init_sharedv)
        /*0038*/ 	.word	0x00000000


	//----- nvinfo : EIATTR_MIN_STACK_SIZE
	.align		4
.L_9:
        /*003c*/ 	.byte	0x04, 0x12
        /*003e*/ 	.short	(.L_11 - .L_10)
	.align		4
.L_10:
        /*0040*/ 	.word	index@(_Z11init_globalPd)
        /*0044*/ 	.word	0x00000000
.L_11:


//--------------------- .nv.compat                --------------------------
	.section	.nv.compat,"",@"SHT_CUDA_COMPAT_INFO"
	.align	4
        /*0000*/ 	.byte	0x02, 0x09, 0x00, 0x00, 0x02, 0x02, 0x01, 0x00, 0x02, 0x05, 0x05, 0x00, 0x03, 0x07, 0x01, 0x01
        /*0010*/ 	.byte	0x02, 0x03, 0x00, 0x00, 0x02, 0x06, 0x01, 0x00, 0x04, 0x0b, 0x08, 0x00, 0x09, 0x00, 0x00, 0x00
        /*0020*/ 	.byte	0x00, 0x00, 0x00, 0x00


//--------------------- .nv.info._Z11init_sharedv --------------------------
	.section	.nv.info._Z11init_sharedv,"",@"SHT_CUDA_INFO"
	.sectionflags	@""
	.align	4


	//----- nvinfo : EIATTR_CUDA_API_VERSION
	.align		4
        /*0000*/ 	.byte	0x04, 0x37
        /*0002*/ 	.short	(.L_13 - .L_12)
.L_12:
        /*0004*/ 	.word	0x00000082


	//----- nvinfo : EIATTR_SPARSE_MMA_MASK
	.align		4
.L_13:
        /*0008*/ 	.byte	0x03, 0x50
        /*000a*/ 	.short	0x0000


	//----- nvinfo : EIATTR_MAXREG_COUNT
	.align		4
        /*000c*/ 	.byte	0x03, 0x1b
        /*000e*/ 	.short	0x00ff


	//----- nvinfo : EIATTR_MERCURY_ISA_VERSION
	.align		4
        /*0010*/ 	.byte	0x03, 0x5f
        /*0012*/ 	.short	0x0101


	//----- nvinfo : EIATTR_VRC_CTA_INIT_COUNT
	.align		4
        /*0014*/ 	.byte	0x02, 0x4a
	.zero		1
	.zero		1


	//----- nvinfo : EIATTR_EXIT_INSTR_OFFSETS
	.align		4
        /*0018*/ 	.byte	0x04, 0x1c
        /*001a*/ 	.short	(.L_15 - .L_14)


	//   ....[0]....
.L_14:
        /*001c*/ 	.word	0x000000b0


	//----- nvinfo : EIATTR_SW_WAR
	.align		4
.L_15:
        /*0020*/ 	.byte	0x04, 0x36
        /*0022*/ 	.short	(.L_17 - .L_16)
.L_16:
        /*0024*/ 	.word	0x00000008
.L_17:


//--------------------- .nv.info._Z11init_globalPd --------------------------
	.section	.nv.info._Z11init_globalPd,"",@"SHT_CUDA_INFO"
	.sectionflags	@""
	.align	4


	//----- nvinfo : EIATTR_CUDA_API_VERSION
	.align		4
        /*0000*/ 	.byte	0x04, 0x37
        /*0002*/ 	.short	(.L_19 - .L_18)
.L_18:
        /*0004*/ 	.word	0x00000082


	//----- nvinfo : EIATTR_KPARAM_INFO
	.align		4
.L_19:
        /*0008*/ 	.byte	0x04, 0x17
        /*000a*/ 	.short	(.L_21 - .L_20)
.L_20:
        /*000c*/ 	.word	0x00000000
        /*0010*/ 	.short	0x0000
        /*0012*/ 	.short	0x0000
        /*0014*/ 	.byte	0x00, 0xf5, 0x21, 0x00


	//----- nvinfo : EIATTR_SPARSE_MMA_MASK
	.align		4
.L_21:
        /*0018*/ 	.byte	0x03, 0x50
        /*001a*/ 	.short	0x0000


	//----- nvinfo : EIATTR_MAXREG_COUNT
	.align		4
        /*001c*/ 	.byte	0x03, 0x1b
        /*001e*/ 	.short	0x00ff


	//----- nvinfo : EIATTR_MERCURY_ISA_VERSION
	.align		4
        /*0020*/ 	.byte	0x03, 0x5f
        /*0022*/ 	.short	0x0101


	//----- nvinfo : EIATTR_VRC_CTA_INIT_COUNT
	.align		4
        /*0024*/ 	.byte	0x02, 0x4a
	.zero		1
	.zero		1


	//----- nvinfo : EIATTR_EXIT_INSTR_OFFSETS
	.align		4
        /*0028*/ 	.byte	0x04, 0x1c
        /*002a*/ 	.short	(.L_23 - .L_22)


	//   ....[0]....
.L_22:
        /*002c*/ 	.word	0x000000a0


	//----- nvinfo : EIATTR_CBANK_PARAM_SIZE
	.align		4
.L_23:
        /*0030*/ 	.byte	0x03, 0x19
        /*0032*/ 	.short	0x0008


	//----- nvinfo : EIATTR_PARAM_CBANK
	.align		4
        /*0034*/ 	.byte	0x04, 0x0a
        /*0036*/ 	.short	(.L_25 - .L_24)
	.align		4
.L_24:
        /*0038*/ 	.word	index@(.nv.constant0._Z11init_globalPd)
        /*003c*/ 	.short	0x0380
        /*003e*/ 	.short	0x0008


	//----- nvinfo : EIATTR_SW_WAR
	.align		4
.L_25:
        /*0040*/ 	.byte	0x04, 0x36
        /*0042*/ 	.short	(.L_27 - .L_26)
.L_26:
        /*0044*/ 	.word	0x00000008
.L_27:


//--------------------- .nv.callgraph             --------------------------
	.section	.nv.callgraph,"",@"SHT_CUDA_CALLGRAPH"
	.align	4
	.sectionentsize	8
	.align		4
        /*0000*/ 	.word	0x00000000
	.align		4
        /*0004*/ 	.word	0xffffffff
	.align		4
        /*0008*/ 	.word	0x00000000
	.align		4
        /*000c*/ 	.word	0xfffffffe
	.align		4
        /*0010*/ 	.word	0x00000000
	.align		4
        /*0014*/ 	.word	0xfffffffd
	.align		4
        /*0018*/ 	.word	0x00000000
	.align		4
        /*001c*/ 	.word	0xfffffffc


//--------------------- .text._Z11init_sharedv    --------------------------
	.section	.text._Z11init_sharedv,"ax",@progbits
	.align	128
        .global         _Z11init_sharedv
        .type           _Z11init_sharedv,@function
        .size           _Z11init_sharedv,(.L_x_2 - _Z11init_sharedv)
        .other          _Z11init_sharedv,@"STO_CUDA_ENTRY STV_DEFAULT"
_Z11init_sharedv:
.text._Z11init_sharedv:
[----:B------:R-:W-:Y:S01]  /*0000*/  LDC R1, c[0x0][0x37c] ;  /* 0x0000df00ff017b82 */ /* 0x000fe20000000800 */
[----:B------:R-:W0:Y:S07]  /*0010*/  S2R R5, SR_TID.X ;  /* 0x0000000000057919 */ /* 0x000e2e0000002100 */
[----:B------:R-:W0:Y:S08]  /*0020*/  S2UR UR4, SR_CTAID.X ;  /* 0x00000000000479c3 */ /* 0x000e300000002500 */
[----:B------:R-:W0:Y:S08]  /*0030*/  LDC R2, c[0x0][0x360] ;  /* 0x0000d800ff027b82 */ /* 0x000e300000000800 */
[----:B------:R-:W1:Y:S01]  /*0040*/  S2UR UR5, SR_CgaCtaId ;  /* 0x00000000000579c3 */ /* 0x000e620000008800 */
[----:B0-----:R-:W-:Y:S01]  /*0050*/  IMAD R2, R2, UR4, R5 ;  /* 0x0000000402027c24 */ /* 0x001fe2000f8e0205 */
[----:B------:R-:W-:-:S05]  /*0060*/  UMOV UR4, 0x400 ;  /* 0x0000040000047882 */ /* 0x000fca0000000000 */
[----:B------:R-:W0:Y:S01]  /*0070*/  I2F.F64.U32 R2, R2 ;  /* 0x0000000200027312 */ /* 0x000e220000201800 */
[----:B-1----:R-:W-:-:S06]  /*0080*/  ULEA UR4, UR5, UR4, 0x18 ;  /* 0x0000000405047291 */ /* 0x002fcc000f8ec0ff */
[----:B------:R-:W-:-:S05]  /*0090*/  LEA R5, R5, UR4, 0x3 ;  /* 0x0000000405057c11 */ /* 0x000fca000f8e18ff */
[----:B0-----:R-:W-:Y:S01]  /*00a0*/  STS.64 [R5], R2 ;  /* 0x0000000205007388 */ /* 0x001fe20000000a00 */
[----:B------:R-:W-:Y:S05]  /*00b0*/  EXIT ;  /* 0x000000000000794d */ /* 0x000fea0003800000 */
.L_x_0:
[----:B------:R-:W-:-:S00]  /*00c0*/  BRA `(.L_x_0) ;  /* 0xfffffffc00fc7947 */ /* 0x000fc0000383ffff */
[----:B------:R-:W-:-:S00]  /*00d0*/  NOP ;  /* 0x0000000000007918 */ /* 0x000fc00000000000 */
        /* <DEDUP_REMOVED lines=10> */
.L_x_2:


//--------------------- .text._Z11init_globalPd   --------------------------
	.section	.text._Z11init_globalPd,"ax",@progbits
	.align	128
        .global         _Z11init_globalPd
        .type           _Z11init_globalPd,@function
        .size           _Z11init_globalPd,(.L_x_3 - _Z11init_globalPd)
        .other          _Z11init_globalPd,@"STO_CUDA_ENTRY STV_DEFAULT"
_Z11init_globalPd:
.text._Z11init_globalPd:
[----:B------:R-:W-:Y:S01]  /*0000*/  LDC R1, c[0x0][0x37c] ;  /* 0x0000df00ff017b82 */ /* 0x000fe20000000800 */
[----:B------:R-:W0:Y:S07]  /*0010*/  S2R R0, SR_TID.X ;  /* 0x0000000000007919 */ /* 0x000e2e0000002100 */
[----:B------:R-:W0:Y:S08]  /*0020*/  S2UR UR4, SR_CTAID.X ;  /* 0x00000000000479c3 */ /* 0x000e300000002500 */
[----:B------:R-:W0:Y:S08]  /*0030*/  LDC R7, c[0x0][0x360] ;  /* 0x0000d800ff077b82 */ /* 0x000e300000000800 */
[----:B------:R-:W1:Y:S01]  /*0040*/  LDC.64 R4, c[0x0][0x380] ;  /* 0x0000e000ff047b82 */ /* 0x000e620000000a00 */
[----:B0-----:R-:W-:Y:S01]  /*0050*/  IMAD R7, R7, UR4, R0 ;  /* 0x0000000407077c24 */ /* 0x001fe2000f8e0200 */
[----:B------:R-:W0:Y:S03]  /*0060*/  LDCU.64 UR4, c[0x0][0x358] ;  /* 0x00006b00ff0477ac */ /* 0x000e260008000a00 */
[----:B------:R-:W0:Y:S01]  /*0070*/  I2F.F64.U32 R2, R7 ;  /* 0x0000000700027312 */ /* 0x000e220000201800 */
[----:B-1----:R-:W-:-:S05]  /*0080*/  IMAD.WIDE.U32 R4, R7, 0x8, R4 ;  /* 0x0000000807047825 */ /* 0x002fca00078e0004 */
[----:B0-----:R-:W-:Y:S01]  /*0090*/  STG.E.64 desc[UR4][R4.64], R2 ;  /* 0x0000000204007986 */ /* 0x001fe2000c101b04 */
[----:B------:R-:W-:Y:S05]  /*00a0*/  EXIT ;  /* 0x000000000000794d */ /* 0x000fea0003800000 */
.L_x_1:
        /* <DEDUP_REMOVED lines=13> */
.L_x_3:


//--------------------- .nv.shared._Z11init_sharedv --------------------------
	.section	.nv.shared._Z11init_sharedv,"aw",@nobits
	.sectionflags	@""
	.align	16
	.zero		1024


//--------------------- .nv.shared.reserved.0     --------------------------
	.section	.nv.shared.reserved.0,"aw",@nobits
	.weak		__nv_reservedSMEM_offset_0_alias
	.size		__nv_reservedSMEM_offset_0_alias, 0, 64
	.other		__nv_reservedSMEM_offset_0_alias,@"STO_CUDA_RESERVED_SHARED STV_DEFAULT"
__nv_reservedSMEM_offset_0_alias:
	.zero		0
	.zero		64


//--------------------- .nv.shared._Z11init_globalPd --------------------------
	.section	.nv.shared._Z11init_globalPd,"aw",@nobits
	.sectionflags	@""
	.align	16
	.zero		1024


//--------------------- .nv.constant0._Z11init_sharedv --------------------------
	.section	.nv.constant0._Z11init_sharedv,"a",@progbits
	.sectionflags	@""
	.align	4
.nv.constant0._Z11init_sharedv:
	.zero		896


//--------------------- .nv.constant0._Z11init_globalPd --------------------------
	.section	.nv.constant0._Z11init_globalPd,"a",@progbits
	.sectionflags	@""
	.align	4
.nv.constant0._Z11init_globalPd:
	.zero		904


//--------------------- SYMBOLS --------------------------

	.type		.nv.reservedSmem.offset0,@object
	.size		.nv.reservedSmem.offset0,0x4
	.type		.nv.reservedSmem.cap,@object
	.size		.nv.reservedSmem.cap,0x4
